//
// Generated by NVIDIA NVVM Compiler
//
// Compiler Build ID: CL-36424714
// Cuda compilation tools, release 13.0, V13.0.88
// Based on NVVM 20.0.0
//

.version 9.0
.target sm_100
.address_size 64

	// .globl	_Z11conv_KernelPKfS0_Pfii
// _ZZ18conv_shared_KernelPKfS0_PfiiE2sA has been demoted
// _ZZ18conv_shared_KernelPKfS0_PfiiE2sB has been demoted

.visible .entry _Z11conv_KernelPKfS0_Pfii(
	.param .u64 .ptr .align 1 _Z11conv_KernelPKfS0_Pfii_param_0,
	.param .u64 .ptr .align 1 _Z11conv_KernelPKfS0_Pfii_param_1,
	.param .u64 .ptr .align 1 _Z11conv_KernelPKfS0_Pfii_param_2,
	.param .u32 _Z11conv_KernelPKfS0_Pfii_param_3,
	.param .u32 _Z11conv_KernelPKfS0_Pfii_param_4
)
{
	.reg .pred 	%p<13>;
	.reg .b32 	%r<61>;
	.reg .b32 	%f<112>;
	.reg .b64 	%rd<25>;

	ld.param.u64 	%rd4, [_Z11conv_KernelPKfS0_Pfii_param_0];
	ld.param.u64 	%rd5, [_Z11conv_KernelPKfS0_Pfii_param_1];
	ld.param.u64 	%rd3, [_Z11conv_KernelPKfS0_Pfii_param_2];
	ld.param.u32 	%r35, [_Z11conv_KernelPKfS0_Pfii_param_3];
	ld.param.u32 	%r34, [_Z11conv_KernelPKfS0_Pfii_param_4];
	cvta.to.global.u64 	%rd1, %rd5;
	cvta.to.global.u64 	%rd2, %rd4;
	mov.u32 	%r1, %tid.x;
	mov.u32 	%r36, %ntid.x;
	mov.u32 	%r37, %ctaid.x;
	mul.lo.s32 	%r2, %r36, %r37;
	add.s32 	%r3, %r2, %r1;
	add.s32 	%r38, %r34, -1;
	shr.u32 	%r39, %r38, 31;
	add.s32 	%r40, %r38, %r39;
	shr.s32 	%r4, %r40, 1;
	sub.s32 	%r41, %r35, %r4;
	setp.ge.s32 	%p1, %r3, %r41;
	setp.lt.s32 	%p2, %r3, %r4;
	or.pred  	%p3, %p2, %p1;
	@%p3 bra 	$L__BB0_15;
	setp.lt.s32 	%p4, %r34, 0;
	mov.f32 	%f111, 0f00000000;
	@%p4 bra 	$L__BB0_14;
	neg.s32 	%r55, %r4;
	abs.s32 	%r42, %r4;
	add.s32 	%r43, %r4, %r42;
	add.s32 	%r6, %r43, 1;
	and.b32  	%r7, %r6, 15;
	setp.lt.u32 	%p5, %r43, 15;
	mov.f32 	%f111, 0f00000000;
	@%p5 bra 	$L__BB0_5;
	and.b32  	%r45, %r6, -16;
	neg.s32 	%r53, %r45;
	sub.s32 	%r51, %r3, %r4;
	mov.f32 	%f111, 0f00000000;
	mov.b32 	%r52, 0;
$L__BB0_4:
	.pragma "nounroll";
	mul.wide.s32 	%rd6, %r51, 4;
	add.s64 	%rd7, %rd2, %rd6;
	ld.global.nc.f32 	%f18, [%rd7];
	mul.wide.s32 	%rd8, %r52, 4;
	add.s64 	%rd9, %rd1, %rd8;
	ld.global.nc.f32 	%f19, [%rd9];
	fma.rn.f32 	%f20, %f18, %f19, %f111;
	ld.global.nc.f32 	%f21, [%rd7+4];
	ld.global.nc.f32 	%f22, [%rd9+4];
	fma.rn.f32 	%f23, %f21, %f22, %f20;
	ld.global.nc.f32 	%f24, [%rd7+8];
	ld.global.nc.f32 	%f25, [%rd9+8];
	fma.rn.f32 	%f26, %f24, %f25, %f23;
	ld.global.nc.f32 	%f27, [%rd7+12];
	ld.global.nc.f32 	%f28, [%rd9+12];
	fma.rn.f32 	%f29, %f27, %f28, %f26;
	ld.global.nc.f32 	%f30, [%rd7+16];
	ld.global.nc.f32 	%f31, [%rd9+16];
	fma.rn.f32 	%f32, %f30, %f31, %f29;
	ld.global.nc.f32 	%f33, [%rd7+20];
	ld.global.nc.f32 	%f34, [%rd9+20];
	fma.rn.f32 	%f35, %f33, %f34, %f32;
	ld.global.nc.f32 	%f36, [%rd7+24];
	ld.global.nc.f32 	%f37, [%rd9+24];
	fma.rn.f32 	%f38, %f36, %f37, %f35;
	ld.global.nc.f32 	%f39, [%rd7+28];
	ld.global.nc.f32 	%f40, [%rd9+28];
	fma.rn.f32 	%f41, %f39, %f40, %f38;
	ld.global.nc.f32 	%f42, [%rd7+32];
	ld.global.nc.f32 	%f43, [%rd9+32];
	fma.rn.f32 	%f44, %f42, %f43, %f41;
	ld.global.nc.f32 	%f45, [%rd7+36];
	ld.global.nc.f32 	%f46, [%rd9+36];
	fma.rn.f32 	%f47, %f45, %f46, %f44;
	ld.global.nc.f32 	%f48, [%rd7+40];
	ld.global.nc.f32 	%f49, [%rd9+40];
	fma.rn.f32 	%f50, %f48, %f49, %f47;
	ld.global.nc.f32 	%f51, [%rd7+44];
	ld.global.nc.f32 	%f52, [%rd9+44];
	fma.rn.f32 	%f53, %f51, %f52, %f50;
	ld.global.nc.f32 	%f54, [%rd7+48];
	ld.global.nc.f32 	%f55, [%rd9+48];
	fma.rn.f32 	%f56, %f54, %f55, %f53;
	ld.global.nc.f32 	%f57, [%rd7+52];
	ld.global.nc.f32 	%f58, [%rd9+52];
	fma.rn.f32 	%f59, %f57, %f58, %f56;
	ld.global.nc.f32 	%f60, [%rd7+56];
	ld.global.nc.f32 	%f61, [%rd9+56];
	fma.rn.f32 	%f62, %f60, %f61, %f59;
	ld.global.nc.f32 	%f63, [%rd7+60];
	ld.global.nc.f32 	%f64, [%rd9+60];
	fma.rn.f32 	%f111, %f63, %f64, %f62;
	add.s32 	%r55, %r55, 16;
	add.s32 	%r53, %r53, 16;
	add.s32 	%r52, %r52, 16;
	add.s32 	%r51, %r51, 16;
	setp.ne.s32 	%p6, %r53, 0;
	@%p6 bra 	$L__BB0_4;
$L__BB0_5:
	setp.eq.s32 	%p7, %r7, 0;
	@%p7 bra 	$L__BB0_14;
	and.b32  	%r19, %r6, 7;
	setp.lt.u32 	%p8, %r7, 8;
	@%p8 bra 	$L__BB0_8;
	add.s32 	%r46, %r55, %r3;
	mul.wide.s32 	%rd10, %r46, 4;
	add.s64 	%rd11, %rd2, %rd10;
	ld.global.nc.f32 	%f66, [%rd11];
	add.s32 	%r47, %r55, %r4;
	mul.wide.s32 	%rd12, %r47, 4;
	add.s64 	%rd13, %rd1, %rd12;
	ld.global.nc.f32 	%f67, [%rd13];
	fma.rn.f32 	%f68, %f66, %f67, %f111;
	ld.global.nc.f32 	%f69, [%rd11+4];
	ld.global.nc.f32 	%f70, [%rd13+4];
	fma.rn.f32 	%f71, %f69, %f70, %f68;
	ld.global.nc.f32 	%f72, [%rd11+8];
	ld.global.nc.f32 	%f73, [%rd13+8];
	fma.rn.f32 	%f74, %f72, %f73, %f71;
	ld.global.nc.f32 	%f75, [%rd11+12];
	ld.global.nc.f32 	%f76, [%rd13+12];
	fma.rn.f32 	%f77, %f75, %f76, %f74;
	ld.global.nc.f32 	%f78, [%rd11+16];
	ld.global.nc.f32 	%f79, [%rd13+16];
	fma.rn.f32 	%f80, %f78, %f79, %f77;
	ld.global.nc.f32 	%f81, [%rd11+20];
	ld.global.nc.f32 	%f82, [%rd13+20];
	fma.rn.f32 	%f83, %f81, %f82, %f80;
	ld.global.nc.f32 	%f84, [%rd11+24];
	ld.global.nc.f32 	%f85, [%rd13+24];
	fma.rn.f32 	%f86, %f84, %f85, %f83;
	ld.global.nc.f32 	%f87, [%rd11+28];
	ld.global.nc.f32 	%f88, [%rd13+28];
	fma.rn.f32 	%f111, %f87, %f88, %f86;
	add.s32 	%r55, %r55, 8;
$L__BB0_8:
	setp.eq.s32 	%p9, %r19, 0;
	@%p9 bra 	$L__BB0_14;
	and.b32  	%r22, %r6, 3;
	setp.lt.u32 	%p10, %r19, 4;
	@%p10 bra 	$L__BB0_11;
	add.s32 	%r48, %r55, %r3;
	mul.wide.s32 	%rd14, %r48, 4;
	add.s64 	%rd15, %rd2, %rd14;
	ld.global.nc.f32 	%f90, [%rd15];
	add.s32 	%r49, %r55, %r4;
	mul.wide.s32 	%rd16, %r49, 4;
	add.s64 	%rd17, %rd1, %rd16;
	ld.global.nc.f32 	%f91, [%rd17];
	fma.rn.f32 	%f92, %f90, %f91, %f111;
	ld.global.nc.f32 	%f93, [%rd15+4];
	ld.global.nc.f32 	%f94, [%rd17+4];
	fma.rn.f32 	%f95, %f93, %f94, %f92;
	ld.global.nc.f32 	%f96, [%rd15+8];
	ld.global.nc.f32 	%f97, [%rd17+8];
	fma.rn.f32 	%f98, %f96, %f97, %f95;
	ld.global.nc.f32 	%f99, [%rd15+12];
	ld.global.nc.f32 	%f100, [%rd17+12];
	fma.rn.f32 	%f111, %f99, %f100, %f98;
	add.s32 	%r55, %r55, 4;
$L__BB0_11:
	setp.eq.s32 	%p11, %r22, 0;
	@%p11 bra 	$L__BB0_14;
	add.s32 	%r60, %r55, %r4;
	add.s32 	%r50, %r1, %r55;
	add.s32 	%r59, %r50, %r2;
	neg.s32 	%r58, %r22;
$L__BB0_13:
	.pragma "nounroll";
	mul.wide.s32 	%rd18, %r60, 4;
	add.s64 	%rd19, %rd1, %rd18;
	mul.wide.s32 	%rd20, %r59, 4;
	add.s64 	%rd21, %rd2, %rd20;
	ld.global.nc.f32 	%f101, [%rd21];
	ld.global.nc.f32 	%f102, [%rd19];
	fma.rn.f32 	%f111, %f101, %f102, %f111;
	add.s32 	%r60, %r60, 1;
	add.s32 	%r59, %r59, 1;
	add.s32 	%r58, %r58, 1;
	setp.ne.s32 	%p12, %r58, 0;
	@%p12 bra 	$L__BB0_13;
$L__BB0_14:
	cvta.to.global.u64 	%rd22, %rd3;
	mul.wide.s32 	%rd23, %r3, 4;
	add.s64 	%rd24, %rd22, %rd23;
	st.global.f32 	[%rd24], %f111;
$L__BB0_15:
	ret;

}
	// .globl	_Z18conv_shared_KernelPKfS0_Pfii
.visible .entry _Z18conv_shared_KernelPKfS0_Pfii(
	.param .u64 .ptr .align 1 _Z18conv_shared_KernelPKfS0_Pfii_param_0,
	.param .u64 .ptr .align 1 _Z18conv_shared_KernelPKfS0_Pfii_param_1,
	.param .u64 .ptr .align 1 _Z18conv_shared_KernelPKfS0_Pfii_param_2,
	.param .u32 _Z18conv_shared_KernelPKfS0_Pfii_param_3,
	.param .u32 _Z18conv_shared_KernelPKfS0_Pfii_param_4
)
{
	.reg .pred 	%p<17>;
	.reg .b32 	%r<83>;
	.reg .b32 	%f<72>;
	.reg .b64 	%rd<15>;
	// demoted variable
	.shared .align 4 .b8 _ZZ18conv_shared_KernelPKfS0_PfiiE2sA[1092];
	// demoted variable
	.shared .align 4 .b8 _ZZ18conv_shared_KernelPKfS0_PfiiE2sB[68];
	ld.param.u64 	%rd5, [_Z18conv_shared_KernelPKfS0_Pfii_param_0];
	ld.param.u64 	%rd3, [_Z18conv_shared_KernelPKfS0_Pfii_param_1];
	ld.param.u64 	%rd4, [_Z18conv_shared_KernelPKfS0_Pfii_param_2];
	ld.param.u32 	%r25, [_Z18conv_shared_KernelPKfS0_Pfii_param_3];
	ld.param.u32 	%r26, [_Z18conv_shared_KernelPKfS0_Pfii_param_4];
	cvta.to.global.u64 	%rd1, %rd5;
	mov.u32 	%r1, %tid.x;
	mov.u32 	%r27, %ntid.x;
	mov.u32 	%r28, %ctaid.x;
	mad.lo.s32 	%r2, %r27, %r28, %r1;
	add.s32 	%r29, %r26, -1;
	shr.u32 	%r30, %r29, 31;
	add.s32 	%r31, %r29, %r30;
	shr.s32 	%r3, %r31, 1;
	add.s32 	%r4, %r3, %r1;
	setp.ge.u32 	%p1, %r1, %r26;
	@%p1 bra 	$L__BB1_2;
	cvta.to.global.u64 	%rd6, %rd3;
	mul.wide.u32 	%rd7, %r1, 4;
	add.s64 	%rd8, %rd6, %rd7;
	ld.global.nc.f32 	%f13, [%rd8];
	shl.b32 	%r32, %r1, 2;
	mov.u32 	%r33, _ZZ18conv_shared_KernelPKfS0_PfiiE2sB;
	add.s32 	%r34, %r33, %r32;
	st.shared.f32 	[%r34], %f13;
$L__BB1_2:
	setp.ge.s32 	%p2, %r2, %r25;
	@%p2 bra 	$L__BB1_8;
	mul.wide.s32 	%rd9, %r2, 4;
	add.s64 	%rd2, %rd1, %rd9;
	ld.global.nc.f32 	%f14, [%rd2];
	shl.b32 	%r35, %r4, 2;
	mov.u32 	%r36, _ZZ18conv_shared_KernelPKfS0_PfiiE2sA;
	add.s32 	%r5, %r36, %r35;
	st.shared.f32 	[%r5], %f14;
	setp.ge.u32 	%p3, %r1, %r3;
	@%p3 bra 	$L__BB1_8;
	setp.lt.s32 	%p4, %r2, %r3;
	@%p4 bra 	$L__BB1_6;
	sub.s32 	%r37, %r2, %r3;
	mul.wide.s32 	%rd10, %r37, 4;
	add.s64 	%rd11, %rd1, %rd10;
	ld.global.nc.f32 	%f15, [%rd11];
	shl.b32 	%r38, %r1, 2;
	add.s32 	%r40, %r36, %r38;
	st.shared.f32 	[%r40], %f15;
$L__BB1_6:
	add.s32 	%r41, %r2, 256;
	setp.ge.s32 	%p5, %r41, %r25;
	@%p5 bra 	$L__BB1_8;
	ld.global.nc.f32 	%f16, [%rd2+1024];
	st.shared.f32 	[%r5+1024], %f16;
$L__BB1_8:
	bar.sync 	0;
	sub.s32 	%r42, %r25, %r3;
	setp.ge.s32 	%p6, %r2, %r42;
	setp.lt.s32 	%p7, %r2, %r3;
	or.pred  	%p8, %p7, %p6;
	@%p8 bra 	$L__BB1_22;
	setp.lt.s32 	%p9, %r26, 0;
	mov.f32 	%f71, 0f00000000;
	@%p9 bra 	$L__BB1_21;
	neg.s32 	%r80, %r3;
	abs.s32 	%r43, %r3;
	add.s32 	%r7, %r3, %r43;
	add.s32 	%r8, %r7, 1;
	and.b32  	%r9, %r8, 7;
	setp.lt.u32 	%p10, %r7, 7;
	mov.f32 	%f71, 0f00000000;
	@%p10 bra 	$L__BB1_13;
	and.b32  	%r45, %r8, -8;
	neg.s32 	%r78, %r45;
	shl.b32 	%r46, %r1, 2;
	mov.u32 	%r47, _ZZ18conv_shared_KernelPKfS0_PfiiE2sA;
	add.s32 	%r48, %r46, %r47;
	add.s32 	%r77, %r48, 16;
	mov.u32 	%r49, _ZZ18conv_shared_KernelPKfS0_PfiiE2sB;
	add.s32 	%r76, %r49, 16;
	mov.f32 	%f71, 0f00000000;
$L__BB1_12:
	.pragma "nounroll";
	ld.shared.f32 	%f21, [%r77+-16];
	ld.shared.f32 	%f22, [%r76+-16];
	fma.rn.f32 	%f23, %f21, %f22, %f71;
	ld.shared.f32 	%f24, [%r77+-12];
	ld.shared.f32 	%f25, [%r76+-12];
	fma.rn.f32 	%f26, %f24, %f25, %f23;
	ld.shared.f32 	%f27, [%r77+-8];
	ld.shared.f32 	%f28, [%r76+-8];
	fma.rn.f32 	%f29, %f27, %f28, %f26;
	ld.shared.f32 	%f30, [%r77+-4];
	ld.shared.f32 	%f31, [%r76+-4];
	fma.rn.f32 	%f32, %f30, %f31, %f29;
	ld.shared.f32 	%f33, [%r77];
	ld.shared.f32 	%f34, [%r76];
	fma.rn.f32 	%f35, %f33, %f34, %f32;
	ld.shared.f32 	%f36, [%r77+4];
	ld.shared.f32 	%f37, [%r76+4];
	fma.rn.f32 	%f38, %f36, %f37, %f35;
	ld.shared.f32 	%f39, [%r77+8];
	ld.shared.f32 	%f40, [%r76+8];
	fma.rn.f32 	%f41, %f39, %f40, %f38;
	ld.shared.f32 	%f42, [%r77+12];
	ld.shared.f32 	%f43, [%r76+12];
	fma.rn.f32 	%f71, %f42, %f43, %f41;
	add.s32 	%r80, %r80, 8;
	add.s32 	%r78, %r78, 8;
	add.s32 	%r77, %r77, 32;
	add.s32 	%r76, %r76, 32;
	setp.ne.s32 	%p11, %r78, 0;
	@%p11 bra 	$L__BB1_12;
$L__BB1_13:
	setp.eq.s32 	%p12, %r9, 0;
	@%p12 bra 	$L__BB1_21;
	setp.lt.u32 	%p13, %r9, 4;
	@%p13 bra 	$L__BB1_16;
	add.s32 	%r50, %r80, %r4;
	shl.b32 	%r51, %r50, 2;
	mov.u32 	%r52, _ZZ18conv_shared_KernelPKfS0_PfiiE2sA;
	add.s32 	%r53, %r52, %r51;
	ld.shared.f32 	%f45, [%r53];
	add.s32 	%r54, %r80, %r3;
	shl.b32 	%r55, %r54, 2;
	mov.u32 	%r56, _ZZ18conv_shared_KernelPKfS0_PfiiE2sB;
	add.s32 	%r57, %r56, %r55;
	ld.shared.f32 	%f46, [%r57];
	fma.rn.f32 	%f47, %f45, %f46, %f71;
	ld.shared.f32 	%f48, [%r53+4];
	ld.shared.f32 	%f49, [%r57+4];
	fma.rn.f32 	%f50, %f48, %f49, %f47;
	ld.shared.f32 	%f51, [%r53+8];
	ld.shared.f32 	%f52, [%r57+8];
	fma.rn.f32 	%f53, %f51, %f52, %f50;
	ld.shared.f32 	%f54, [%r53+12];
	ld.shared.f32 	%f55, [%r57+12];
	fma.rn.f32 	%f71, %f54, %f55, %f53;
	add.s32 	%r80, %r80, 4;
$L__BB1_16:
	and.b32  	%r58, %r8, 3;
	setp.eq.s32 	%p14, %r58, 0;
	@%p14 bra 	$L__BB1_21;
	setp.eq.s32 	%p15, %r58, 1;
	@%p15 bra 	$L__BB1_19;
	add.s32 	%r59, %r80, %r4;
	shl.b32 	%r60, %r59, 2;
	mov.u32 	%r61, _ZZ18conv_shared_KernelPKfS0_PfiiE2sA;
	add.s32 	%r62, %r61, %r60;
	ld.shared.f32 	%f57, [%r62];
	add.s32 	%r63, %r80, %r3;
	shl.b32 	%r64, %r63, 2;
	mov.u32 	%r65, _ZZ18conv_shared_KernelPKfS0_PfiiE2sB;
	add.s32 	%r66, %r65, %r64;
	ld.shared.f32 	%f58, [%r66];
	fma.rn.f32 	%f59, %f57, %f58, %f71;
	ld.shared.f32 	%f60, [%r62+4];
	ld.shared.f32 	%f61, [%r66+4];
	fma.rn.f32 	%f71, %f60, %f61, %f59;
	add.s32 	%r80, %r80, 2;
$L__BB1_19:
	and.b32  	%r67, %r7, 1;
	setp.eq.b32 	%p16, %r67, 1;
	@%p16 bra 	$L__BB1_21;
	add.s32 	%r68, %r80, %r4;
	shl.b32 	%r69, %r68, 2;
	mov.u32 	%r70, _ZZ18conv_shared_KernelPKfS0_PfiiE2sA;
	add.s32 	%r71, %r70, %r69;
	ld.shared.f32 	%f62, [%r71];
	add.s32 	%r72, %r80, %r3;
	shl.b32 	%r73, %r72, 2;
	mov.u32 	%r74, _ZZ18conv_shared_KernelPKfS0_PfiiE2sB;
	add.s32 	%r75, %r74, %r73;
	ld.shared.f32 	%f63, [%r75];
	fma.rn.f32 	%f71, %f62, %f63, %f71;
$L__BB1_21:
	cvta.to.global.u64 	%rd12, %rd4;
	mul.wide.s32 	%rd13, %r2, 4;
	add.s64 	%rd14, %rd12, %rd13;
	st.global.f32 	[%rd14], %f71;
$L__BB1_22:
	ret;

}


// ===== COMPILED SASS (sm_100) =====

	.target	sm_100

	.elftype	@"ET_EXEC"


//--------------------- .note.nv.tkinfo           --------------------------
	.section	.note.nv.tkinfo,"",@"SHT_NOTE"
	.sectionflags	@"SHF_NOTE_NV_TKINFO"
	.tkinfo
        /*0018*/ 	.word	0x00000002
        /*0030*/ 	.string	""
        /*0030*/ 	.string	"ptxas"
        /*0030*/ 	.string	"Cuda compilation tools, release 13.0, V13.0.88"
        /*0030*/ 	.string	"Build cuda_13.0.r13.0/compiler.36424714_0"
        /*0030*/ 	.string	"-arch sm_100 -m 64 "



//--------------------- .note.nv.cuinfo           --------------------------
	.section	.note.nv.cuinfo,"",@"SHT_NOTE"
	.sectionflags	@"SHF_NOTE_NV_CUINFO"
        /*0018*/ 	.short	0x0002
        /*001a*/ 	.short	0x0064
        /*001c*/ 	.short	0x0082
	.zero		2


//--------------------- .nv.info                  --------------------------
	.section	.nv.info,"",@"SHT_CUDA_INFO"
	.align	4


	//----- nvinfo : EIATTR_REGCOUNT
	.align		4
        /*0000*/ 	.byte	0x04, 0x2f
        /*0002*/ 	.short	(.L_1 - .L_0)
	.align		4
.L_0:
        /*0004*/ 	.word	index@(_Z11conv_KernelPKfS0_Pfii)
        /*0008*/ 	.word	0x0000001f


	//----- nvinfo : EIATTR_FRAME_SIZE
	.align		4
.L_1:
        /*000c*/ 	.byte	0x04, 0x11
        /*000e*/ 	.short	(.L_3 - .L_2)
	.align		4
.L_2:
        /*0010*/ 	.word	index@(_Z11conv_KernelPKfS0_Pfii)
        /*0014*/ 	.word	0x00000000


	//----- nvinfo : EIATTR_REGCOUNT
	.align		4
.L_3:
        /*0018*/ 	.byte	0x04, 0x2f
        /*001a*/ 	.short	(.L_5 - .L_4)
	.align		4
.L_4:
        /*001c*/ 	.word	index@(_Z18conv_shared_KernelPKfS0_Pfii)
        /*0020*/ 	.word	0x0000001d


	//----- nvinfo : EIATTR_FRAME_SIZE
	.align		4
.L_5:
        /*0024*/ 	.byte	0x04, 0x11
        /*0026*/ 	.short	(.L_7 - .L_6)
	.align		4
.L_6:
        /*0028*/ 	.word	index@(_Z18conv_shared_KernelPKfS0_Pfii)
        /*002c*/ 	.word	0x00000000


	//----- nvinfo : EIATTR_MIN_STACK_SIZE
	.align		4
.L_7:
        /*0030*/ 	.byte	0x04, 0x12
        /*0032*/ 	.short	(.L_9 - .L_8)
	.align		4
.L_8:
        /*0034*/ 	.word	index@(_Z18conv_shared_KernelPKfS0_Pfii)
        /*0038*/ 	.word	0x00000000


	//----- nvinfo : EIATTR_MIN_STACK_SIZE
	.align		4
.L_9:
        /*003c*/ 	.byte	0x04, 0x12
        /*003e*/ 	.short	(.L_11 - .L_10)
	.align		4
.L_10:
        /*0040*/ 	.word	index@(_Z11conv_KernelPKfS0_Pfii)
        /*0044*/ 	.word	0x00000000
.L_11:


//--------------------- .nv.compat                --------------------------
	.section	.nv.compat,"",@"SHT_CUDA_COMPAT_INFO"
	.align	4
        /*0000*/ 	.byte	0x02, 0x09, 0x00, 0x00, 0x02, 0x02, 0x01, 0x00, 0x02, 0x05, 0x05, 0x00, 0x03, 0x07, 0x01, 0x01
        /*0010*/ 	.byte	0x02, 0x03, 0x00, 0x00, 0x02, 0x06, 0x01, 0x00, 0x04, 0x0b, 0x08, 0x00, 0x09, 0x00, 0x00, 0x00
        /*0020*/ 	.byte	0x00, 0x00, 0x00, 0x00


//--------------------- .nv.info._Z18conv_shared_KernelPKfS0_Pfii --------------------------
	.section	.nv.info._Z18conv_shared_KernelPKfS0_Pfii,"",@"SHT_CUDA_INFO"
	.sectionflags	@""
	.align	4


	//----- nvinfo : EIATTR_CUDA_API_VERSION
	.align		4
        /*0000*/ 	.byte	0x04, 0x37
        /*0002*/ 	.short	(.L_13 - .L_12)
.L_12:
        /*0004*/ 	.word	0x00000082


	//----- nvinfo : EIATTR_KPARAM_INFO
	.align		4
.L_13:
        /*0008*/ 	.byte	0x04, 0x17
        /*000a*/ 	.short	(.L_15 - .L_14)
.L_14:
        /*000c*/ 	.word	0x00000000
        /*0010*/ 	.short	0x0004
        /*0012*/ 	.short	0x001c
        /*0014*/ 	.byte	0x00, 0xf0, 0x11, 0x00


	//----- nvinfo : EIATTR_KPARAM_INFO
	.align		4
.L_15:
        /*0018*/ 	.byte	0x04, 0x17
        /*001a*/ 	.short	(.L_17 - .L_16)
.L_16:
        /*001c*/ 	.word	0x00000000
        /*0020*/ 	.short	0x0003
        /*0022*/ 	.short	0x0018
        /*0024*/ 	.byte	0x00, 0xf0, 0x11, 0x00


	//----- nvinfo : EIATTR_KPARAM_INFO
	.align		4
.L_17:
        /*0028*/ 	.byte	0x04, 0x17
        /*002a*/ 	.short	(.L_19 - .L_18)
.L_18:
        /*002c*/ 	.word	0x00000000
        /*0030*/ 	.short	0x0002
        /*0032*/ 	.short	0x0010
        /*0034*/ 	.byte	0x00, 0xf5, 0x21, 0x00


	//----- nvinfo : EIATTR_KPARAM_INFO
	.align		4
.L_19:
        /*0038*/ 	.byte	0x04, 0x17
        /*003a*/ 	.short	(.L_21 - .L_20)
.L_20:
        /*003c*/ 	.word	0x00000000
        /*0040*/ 	.short	0x0001
        /*0042*/ 	.short	0x0008
        /*0044*/ 	.byte	0x00, 0xf5, 0x21, 0x00


	//----- nvinfo : EIATTR_KPARAM_INFO
	.align		4
.L_21:
        /*0048*/ 	.byte	0x04, 0x17
        /*004a*/ 	.short	(.L_23 - .L_22)
.L_22:
        /*004c*/ 	.word	0x00000000
        /*0050*/ 	.short	0x0000
        /*0052*/ 	.short	0x0000
        /*0054*/ 	.byte	0x00, 0xf5, 0x21, 0x00


	//----- nvinfo : EIATTR_SPARSE_MMA_MASK
	.align		4
.L_23:
        /*0058*/ 	.byte	0x03, 0x50
        /*005a*/ 	.short	0x0000


	//----- nvinfo : EIATTR_MAXREG_COUNT
	.align		4
        /*005c*/ 	.byte	0x03, 0x1b
        /*005e*/ 	.short	0x00ff


	//----- nvinfo : EIATTR_NUM_BARRIERS
	.align		4
        /*0060*/ 	.byte	0x02, 0x4c
        /*0062*/ 	.byte	0x01
	.zero		1


	//----- nvinfo : EIATTR_MERCURY_ISA_VERSION
	.align		4
        /*0064*/ 	.byte	0x03, 0x5f
        /*0066*/ 	.short	0x0101


	//----- nvinfo : EIATTR_VRC_CTA_INIT_COUNT
	.align		4
        /*0068*/ 	.byte	0x02, 0x4a
	.zero		1
	.zero		1


	//----- nvinfo : EIATTR_EXIT_INSTR_OFFSETS
	.align		4
        /*006c*/ 	.byte	0x04, 0x1c
        /*006e*/ 	.short	(.L_25 - .L_24)


	//   ....[0]....
.L_24:
        /*0070*/ 	.word	0x00000320


	//   ....[1]....
        /*0074*/ 	.word	0x00000a70


	//----- nvinfo : EIATTR_CRS_STACK_SIZE
	.align		4
.L_25:
        /*0078*/ 	.byte	0x04, 0x1e
        /*007a*/ 	.short	(.L_27 - .L_26)
.L_26:
        /*007c*/ 	.word	0x00000000


	//----- nvinfo : EIATTR_CBANK_PARAM_SIZE
	.align		4
.L_27:
        /*0080*/ 	.byte	0x03, 0x19
        /*0082*/ 	.short	0x0020


	//----- nvinfo : EIATTR_PARAM_CBANK
	.align		4
        /*0084*/ 	.byte	0x04, 0x0a
        /*0086*/ 	.short	(.L_29 - .L_28)
	.align		4
.L_28:
        /*0088*/ 	.word	index@(.nv.constant0._Z18conv_shared_KernelPKfS0_Pfii)
        /*008c*/ 	.short	0x0380
        /*008e*/ 	.short	0x0020


	//----- nvinfo : EIATTR_SW_WAR
	.align		4
.L_29:
        /*0090*/ 	.byte	0x04, 0x36
        /*0092*/ 	.short	(.L_31 - .L_30)
.L_30:
        /*0094*/ 	.word	0x00000008
.L_31:


//--------------------- .nv.info._Z11conv_KernelPKfS0_Pfii --------------------------
	.section	.nv.info._Z11conv_KernelPKfS0_Pfii,"",@"SHT_CUDA_INFO"
	.sectionflags	@""
	.align	4


	//----- nvinfo : EIATTR_CUDA_API_VERSION
	.align		4
        /*0000*/ 	.byte	0x04, 0x37
        /*0002*/ 	.short	(.L_33 - .L_32)
.L_32:
        /*0004*/ 	.word	0x00000082


	//----- nvinfo : EIATTR_KPARAM_INFO
	.align		4
.L_33:
        /*0008*/ 	.byte	0x04, 0x17
        /*000a*/ 	.short	(.L_35 - .L_34)
.L_34:
        /*000c*/ 	.word	0x00000000
        /*0010*/ 	.short	0x0004
        /*0012*/ 	.short	0x001c
        /*0014*/ 	.byte	0x00, 0xf0, 0x11, 0x00


	//----- nvinfo : EIATTR_KPARAM_INFO
	.align		4
.L_35:
        /*0018*/ 	.byte	0x04, 0x17
        /*001a*/ 	.short	(.L_37 - .L_36)
.L_36:
        /*001c*/ 	.word	0x00000000
        /*0020*/ 	.short	0x0003
        /*0022*/ 	.short	0x0018
        /*0024*/ 	.byte	0x00, 0xf0, 0x11, 0x00


	//----- nvinfo : EIATTR_KPARAM_INFO
	.align		4
.L_37:
        /*0028*/ 	.byte	0x04, 0x17
        /*002a*/ 	.short	(.L_39 - .L_38)
.L_38:
        /*002c*/ 	.word	0x00000000
        /*0030*/ 	.short	0x0002
        /*0032*/ 	.short	0x0010
        /*0034*/ 	.byte	0x00, 0xf5, 0x21, 0x00


	//----- nvinfo : EIATTR_KPARAM_INFO
	.align		4
.L_39:
        /*0038*/ 	.byte	0x04, 0x17
        /*003a*/ 	.short	(.L_41 - .L_40)
.L_40:
        /*003c*/ 	.word	0x00000000
        /*0040*/ 	.short	0x0001
        /*0042*/ 	.short	0x0008
        /*0044*/ 	.byte	0x00, 0xf5, 0x21, 0x00


	//----- nvinfo : EIATTR_KPARAM_INFO
	.align		4
.L_41:
        /*0048*/ 	.byte	0x04, 0x17
        /*004a*/ 	.short	(.L_43 - .L_42)
.L_42:
        /*004c*/ 	.word	0x00000000
        /*0050*/ 	.short	0x0000
        /*0052*/ 	.short	0x0000
        /*0054*/ 	.byte	0x00, 0xf5, 0x21, 0x00


	//----- nvinfo : EIATTR_SPARSE_MMA_MASK
	.align		4
.L_43:
        /*0058*/ 	.byte	0x03, 0x50
        /*005a*/ 	.short	0x0000


	//----- nvinfo : EIATTR_MAXREG_COUNT
	.align		4
        /*005c*/ 	.byte	0x03, 0x1b
        /*005e*/ 	.short	0x00ff


	//----- nvinfo : EIATTR_MERCURY_ISA_VERSION
	.align		4
        /*0060*/ 	.byte	0x03, 0x5f
        /*0062*/ 	.short	0x0101


	//----- nvinfo : EIATTR_VRC_CTA_INIT_COUNT
	.align		4
        /*0064*/ 	.byte	0x02, 0x4a
	.zero		1
	.zero		1


	//----- nvinfo : EIATTR_EXIT_INSTR_OFFSETS
	.align		4
        /*0068*/ 	.byte	0x04, 0x1c
        /*006a*/ 	.short	(.L_45 - .L_44)


	//   ....[0]....
.L_44:
        /*006c*/ 	.word	0x000000d0


	//   ....[1]....
        /*0070*/ 	.word	0x00000a90


	//----- nvinfo : EIATTR_CBANK_PARAM_SIZE
	.align		4
.L_45:
        /*0074*/ 	.byte	0x03, 0x19
        /*0076*/ 	.short	0x0020


	//----- nvinfo : EIATTR_PARAM_CBANK
	.align		4
        /*0078*/ 	.byte	0x04, 0x0a
        /*007a*/ 	.short	(.L_47 - .L_46)
	.align		4
.L_46:
        /*007c*/ 	.word	index@(.nv.constant0._Z11conv_KernelPKfS0_Pfii)
        /*0080*/ 	.short	0x0380
        /*0082*/ 	.short	0x0020


	//----- nvinfo : EIATTR_SW_WAR
	.align		4
.L_47:
        /*0084*/ 	.byte	0x04, 0x36
        /*0086*/ 	.short	(.L_49 - .L_48)
.L_48:
        /*0088*/ 	.word	0x00000008
.L_49:


//--------------------- .nv.callgraph             --------------------------
	.section	.nv.callgraph,"",@"SHT_CUDA_CALLGRAPH"
	.align	4
	.sectionentsize	8
	.align		4
        /*0000*/ 	.word	0x00000000
	.align		4
        /*0004*/ 	.word	0xffffffff
	.align		4
        /*0008*/ 	.word	0x00000000
	.align		4
        /*000c*/ 	.word	0xfffffffe
	.align		4
        /*0010*/ 	.word	0x00000000
	.align		4
        /*0014*/ 	.word	0xfffffffd
	.align		4
        /*0018*/ 	.word	0x00000000
	.align		4
        /*001c*/ 	.word	0xfffffffc


//--------------------- .text._Z18conv_shared_KernelPKfS0_Pfii --------------------------
	.section	.text._Z18conv_shared_KernelPKfS0_Pfii,"ax",@progbits
	.align	128
        .global         _Z18conv_shared_KernelPKfS0_Pfii
        .type           _Z18conv_shared_KernelPKfS0_Pfii,@function
        .size           _Z18conv_shared_KernelPKfS0_Pfii,(.L_x_15 - _Z18conv_shared_KernelPKfS0_Pfii)
        .other          _Z18conv_shared_KernelPKfS0_Pfii,@"STO_CUDA_ENTRY STV_DEFAULT"
_Z18conv_shared_KernelPKfS0_Pfii:
.text._Z18conv_shared_KernelPKfS0_Pfii:
[----:B------:R-:W-:Y:S01]  /*0000*/  LDC R1, c[0x0][0x37c] ;  /* 0x0000df00ff017b82 */ /* 0x000fe20000000800 */
[----:B------:R-:W0:Y:S07]  /*0010*/  S2R R2, SR_TID.X ;  /* 0x0000000000027919 */ /* 0x000e2e0000002100 */
[----:B------:R-:W0:Y:S01]  /*0020*/  LDC R5, c[0x0][0x39c] ;  /* 0x0000e700ff057b82 */ /* 0x000e220000000800 */
[----:B------:R-:W1:Y:S01]  /*0030*/  LDCU.64 UR8, c[0x0][0x358] ;  /* 0x00006b00ff0877ac */ /* 0x000e620008000a00 */
[----:B------:R-:W2:Y:S01]  /*0040*/  S2R R9, SR_CTAID.X ;  /* 0x0000000000097919 */ /* 0x000ea20000002500 */
[----:B------:R-:W2:Y:S01]  /*0050*/  LDCU UR4, c[0x0][0x360] ;  /* 0x00006c00ff0477ac */ /* 0x000ea20008000800 */
[----:B------:R-:W3:Y:S01]  /*0060*/  LDCU UR5, c[0x0][0x398] ;  /* 0x00007300ff0577ac */ /* 0x000ee20008000800 */
[----:B0-----:R-:W-:-:S13]  /*0070*/  ISETP.GE.U32.AND P1, PT, R2, R5, PT ;  /* 0x000000050200720c */ /* 0x001fda0003f26070 */
[----:B------:R-:W0:Y:S02]  /*0080*/  @!P1 LDC.64 R6, c[0x0][0x388] ;  /* 0x0000e200ff069b82 */ /* 0x000e240000000a00 */
[----:B0-----:R-:W-:-:S06]  /*0090*/  @!P1 IMAD.WIDE.U32 R6, R2, 0x4, R6 ;  /* 0x0000000402069825 */ /* 0x001fcc00078e0006 */
[----:B-1----:R0:W4:Y:S01]  /*00a0*/  @!P1 LDG.E.CONSTANT R6, desc[UR8][R6.64] ;  /* 0x0000000806069981 */ /* 0x002122000c1e9900 */
[----:B------:R-:W-:Y:S01]  /*00b0*/  @!P1 MOV R4, 0x400 ;  /* 0x0000040000049802 */ /* 0x000fe20000000f00 */
[----:B------:R-:W-:Y:S01]  /*00c0*/  VIADD R0, R5, 0xffffffff ;  /* 0xffffffff05007836 */ /* 0x000fe20000000000 */
[----:B------:R-:W-:Y:S01]  /*00d0*/  BSSY.RECONVERGENT B0, `(.L_x_0) ;  /* 0x0000023000007945 */ /* 0x000fe20003800200 */
[----:B------:R-:W0:Y:S02]  /*00e0*/  @!P1 S2R R11, SR_CgaCtaId ;  /* 0x00000000000b9919 */ /* 0x000e240000008800 */
[----:B------:R-:W-:Y:S01]  /*00f0*/  @!P1 VIADD R4, R4, 0x444 ;  /* 0x0000044404049836 */ /* 0x000fe20000000000 */
[----:B------:R-:W-:Y:S01]  /*0100*/  LEA.HI R3, R0, R0, RZ, 0x1 ;  /* 0x0000000000037211 */ /* 0x000fe200078f08ff */
[----:B--2---:R-:W-:-:S03]  /*0110*/  IMAD R0, R9, UR4, R2 ;  /* 0x0000000409007c24 */ /* 0x004fc6000f8e0202 */
[----:B------:R-:W-:Y:S02]  /*0120*/  SHF.R.S32.HI R3, RZ, 0x1, R3 ;  /* 0x00000001ff037819 */ /* 0x000fe40000011403 */
[----:B---3--:R-:W-:Y:S02]  /*0130*/  ISETP.GE.AND P2, PT, R0, UR5, PT ;  /* 0x0000000500007c0c */ /* 0x008fe4000bf46270 */
[----:B------:R-:W-:-:S04]  /*0140*/  IADD3 R9, PT, PT, -R3, UR5, RZ ;  /* 0x0000000503097c10 */ /* 0x000fc8000fffe1ff */
[----:B------:R-:W-:-:S04]  /*0150*/  ISETP.GE.AND P0, PT, R0, R9, PT ;  /* 0x000000090000720c */ /* 0x000fc80003f06270 */
[----:B------:R-:W-:Y:S02]  /*0160*/  ISETP.LT.OR P0, PT, R0, R3, P0 ;  /* 0x000000030000720c */ /* 0x000fe40000701670 */
[----:B0-----:R-:W-:Y:S02]  /*0170*/  @!P1 LEA R7, R11, R4, 0x18 ;  /* 0x000000040b079211 */ /* 0x001fe400078ec0ff */
[----:B------:R-:W-:-:S03]  /*0180*/  IADD3 R4, PT, PT, R3, R2, RZ ;  /* 0x0000000203047210 */ /* 0x000fc60007ffe0ff */
[----:B------:R-:W-:-:S05]  /*0190*/  @!P1 IMAD R7, R2, 0x4, R7 ;  /* 0x0000000402079824 */ /* 0x000fca00078e0207 */
[----:B----4-:R0:W-:Y:S01]  /*01a0*/  @!P1 STS [R7], R6 ;  /* 0x0000000607009388 */ /* 0x0101e20000000800 */
[----:B------:R-:W-:Y:S05]  /*01b0*/  @P2 BRA `(.L_x_1) ;  /* 0x0000000000502947 */ /* 0x000fea0003800000 */
[----:B------:R-:W0:Y:S02]  /*01c0*/  LDC.64 R8, c[0x0][0x380] ;  /* 0x0000e000ff087b82 */ /* 0x000e240000000a00 */
[----:B0-----:R-:W-:-:S05]  /*01d0*/  IMAD.WIDE R6, R0, 0x4, R8 ;  /* 0x0000000400067825 */ /* 0x001fca00078e0208 */
[----:B------:R-:W2:Y:S01]  /*01e0*/  LDG.E.CONSTANT R10, desc[UR8][R6.64] ;  /* 0x00000008060a7981 */ /* 0x000ea2000c1e9900 */
[----:B------:R-:W-:Y:S02]  /*01f0*/  MOV R11, 0x400 ;  /* 0x00000400000b7802 */ /* 0x000fe40000000f00 */
[----:B------:R-:W-:Y:S01]  /*0200*/  ISETP.GE.U32.AND P1, PT, R2, R3, PT ;  /* 0x000000030200720c */ /* 0x000fe20003f26070 */
[----:B------:R-:W0:Y:S02]  /*0210*/  S2R R12, SR_CgaCtaId ;  /* 0x00000000000c7919 */ /* 0x000e240000008800 */
[----:B0-----:R-:W-:-:S05]  /*0220*/  LEA R11, R12, R11, 0x18 ;  /* 0x0000000b0c0b7211 */ /* 0x001fca00078ec0ff */
[----:B------:R-:W-:-:S05]  /*0230*/  IMAD R13, R4, 0x4, R11 ;  /* 0x00000004040d7824 */ /* 0x000fca00078e020b */
[----:B--2---:R1:W-:Y:S01]  /*0240*/  STS [R13], R10 ;  /* 0x0000000a0d007388 */ /* 0x0043e20000000800 */
[----:B------:R-:W-:Y:S05]  /*0250*/  @P1 BRA `(.L_x_1) ;  /* 0x0000000000281947 */ /* 0x000fea0003800000 */
[C---:B------:R-:W-:Y:S01]  /*0260*/  ISETP.GE.AND P1, PT, R0.reuse, R3, PT ;  /* 0x000000030000720c */ /* 0x040fe20003f26270 */
[----:B-1----:R-:W-:-:S05]  /*0270*/  VIADD R10, R0, 0x100 ;  /* 0x00000100000a7836 */ /* 0x002fca0000000000 */
[----:B------:R-:W-:-:S07]  /*0280*/  ISETP.GE.AND P2, PT, R10, UR5, PT ;  /* 0x000000050a007c0c */ /* 0x000fce000bf46270 */
[----:B------:R-:W-:-:S04]  /*0290*/  @P1 IMAD.IADD R15, R0, 0x1, -R3 ;  /* 0x00000001000f1824 */ /* 0x000fc800078e0a03 */
[----:B------:R-:W-:Y:S02]  /*02a0*/  @P1 IMAD.WIDE R8, R15, 0x4, R8 ;  /* 0x000000040f081825 */ /* 0x000fe400078e0208 */
[----:B------:R-:W2:Y:S04]  /*02b0*/  @!P2 LDG.E.CONSTANT R6, desc[UR8][R6.64+0x400] ;  /* 0x000400080606a981 */ /* 0x000ea8000c1e9900 */
[----:B------:R-:W3:Y:S01]  /*02c0*/  @P1 LDG.E.CONSTANT R8, desc[UR8][R8.64] ;  /* 0x0000000808081981 */ /* 0x000ee2000c1e9900 */
[----:B------:R-:W-:-:S05]  /*02d0*/  @P1 LEA R11, R2, R11, 0x2 ;  /* 0x0000000b020b1211 */ /* 0x000fca00078e10ff */
[----:B---3--:R3:W-:Y:S04]  /*02e0*/  @P1 STS [R11], R8 ;  /* 0x000000080b001388 */ /* 0x0087e80000000800 */
[----:B--2---:R3:W-:Y:S02]  /*02f0*/  @!P2 STS [R13+0x400], R6 ;  /* 0x000400060d00a388 */ /* 0x0047e40000000800 */
.L_x_1:
[----:B------:R-:W-:Y:S05]  /*0300*/  BSYNC.RECONVERGENT B0 ;  /* 0x0000000000007941 */ /* 0x000fea0003800200 */
.L_x_0:
[----:B------:R-:W-:Y:S06]  /*0310*/  BAR.SYNC.DEFER_BLOCKING 0x0 ;  /* 0x0000000000007b1d */ /* 0x000fec0000010000 */
[----:B------:R-:W-:Y:S05]  /*0320*/  @P0 EXIT ;  /* 0x000000000000094d */ /* 0x000fea0003800000 */
[----:B------:R-:W-:Y:S01]  /*0330*/  ISETP.GE.AND P0, PT, R5, RZ, PT ;  /* 0x000000ff0500720c */ /* 0x000fe20003f06270 */
[----:B------:R-:W-:-:S12]  /*0340*/  IMAD.MOV.U32 R5, RZ, RZ, RZ ;  /* 0x000000ffff057224 */ /* 0x000fd800078e00ff */
[----:B------:R-:W-:Y:S05]  /*0350*/  @!P0 BRA `(.L_x_2) ;  /* 0x0000000400b88947 */ /* 0x000fea0003800000 */
[----:B0--3--:R-:W-:Y:S01]  /*0360*/  IABS R6, R3 ;  /* 0x0000000300067213 */ /* 0x009fe20000000000 */
[----:B------:R-:W-:-:S04]  /*0370*/  IMAD.MOV.U32 R5, RZ, RZ, RZ ;  /* 0x000000ffff057224 */ /* 0x000fc800078e00ff */
[----:B------:R-:W-:Y:S02]  /*0380*/  IMAD.IADD R7, R3, 0x1, R6 ;  /* 0x0000000103077824 */ /* 0x000fe400078e0206 */
[----:B------:R-:W-:-:S03]  /*0390*/  IMAD.MOV R6, RZ, RZ, -R3 ;  /* 0x000000ffff067224 */ /* 0x000fc600078e0a03 */
[C---:B------:R-:W-:Y:S02]  /*03a0*/  ISETP.GE.U32.AND P0, PT, R7.reuse, 0x7, PT ;  /* 0x000000070700780c */ /* 0x040fe40003f06070 */
[----:B------:R-:W-:-:S04]  /*03b0*/  IADD3 R8, PT, PT, R7, 0x1, RZ ;  /* 0x0000000107087810 */ /* 0x000fc80007ffe0ff */
[----:B------:R-:W-:-:S04]  /*03c0*/  LOP3.LUT R24, R8, 0x7, RZ, 0xc0, !PT ;  /* 0x0000000708187812 */ /* 0x000fc800078ec0ff */
[----:B------:R-:W-:-:S03]  /*03d0*/  ISETP.NE.AND P1, PT, R24, RZ, PT ;  /* 0x000000ff1800720c */ /* 0x000fc60003f25270 */
[----:B------:R-:W-:Y:S10]  /*03e0*/  @!P0 BRA `(.L_x_3) ;  /* 0x0000000000a48947 */ /* 0x000ff40003800000 */
[----:B------:R-:W0:Y:S01]  /*03f0*/  S2UR UR5, SR_CgaCtaId ;  /* 0x00000000000579c3 */ /* 0x000e220000008800 */
[----:B------:R-:W-:Y:S01]  /*0400*/  UMOV UR4, 0x400 ;  /* 0x0000040000047882 */ /* 0x000fe20000000000 */
[----:B------:R-:W-:Y:S01]  /*0410*/  LOP3.LUT R9, R8, 0xfffffff8, RZ, 0xc0, !PT ;  /* 0xfffffff808097812 */ /* 0x000fe200078ec0ff */
[----:B------:R-:W-:Y:S01]  /*0420*/  UIADD3 UR7, UPT, UPT, UR4, 0x444, URZ ;  /* 0x0000044404077890 */ /* 0x000fe2000fffe0ff */
[----:B------:R-:W-:-:S03]  /*0430*/  HFMA2 R5, -RZ, RZ, 0, 0 ;  /* 0x00000000ff057431 */ /* 0x000fc600000001ff */
[----:B------:R-:W-:Y:S01]  /*0440*/  IMAD.MOV R9, RZ, RZ, -R9 ;  /* 0x000000ffff097224 */ /* 0x000fe200078e0a09 */
[----:B0-----:R-:W-:Y:S02]  /*0450*/  ULEA UR6, UR5, UR4, 0x18 ;  /* 0x0000000405067291 */ /* 0x001fe4000f8ec0ff */
[----:B------:R-:W-:-:S04]  /*0460*/  ULEA UR7, UR5, UR7, 0x18 ;  /* 0x0000000705077291 */ /* 0x000fc8000f8ec0ff */
[----:B------:R-:W-:Y:S01]  /*0470*/  LEA R2, R2, UR6, 0x2 ;  /* 0x0000000602027c11 */ /* 0x000fe2000f8e10ff */
[----:B------:R-:W-:-:S04]  /*0480*/  UIADD3 UR4, UPT, UPT, UR7, 0x10, URZ ;  /* 0x0000001007047890 */ /* 0x000fc8000fffe0ff */
[----:B------:R-:W-:-:S08]  /*0490*/  VIADD R2, R2, 0x10 ;  /* 0x0000001002027836 */ /* 0x000fd00000000000 */
.L_x_4:
[----:B------:R-:W-:Y:S01]  /*04a0*/  LDS R18, [R2+-0x10] ;  /* 0xfffff00002127984 */ /* 0x000fe20000000800 */
[----:B------:R-:W-:Y:S01]  /*04b0*/  IADD3 R9, PT, PT, R9, 0x8, RZ ;  /* 0x0000000809097810 */ /* 0x000fe20007ffe0ff */
[----:B------:R-:W-:Y:S02]  /*04c0*/  VIADD R6, R6, 0x8 ;  /* 0x0000000806067836 */ /* 0x000fe40000000000 */
[----:B------:R-:W0:Y:S01]  /*04d0*/  LDS R19, [UR4+-0x10] ;  /* 0xfffff004ff137984 */ /* 0x000e220008000800 */
[----:B------:R-:W-:-:S03]  /*04e0*/  ISETP.NE.AND P0, PT, R9, RZ, PT ;  /* 0x000000ff0900720c */ /* 0x000fc60003f05270 */
[----:B------:R-:W-:Y:S04]  /*04f0*/  LDS R21, [R2+-0xc] ;  /* 0xfffff40002157984 */ /* 0x000fe80000000800 */
[----:B------:R-:W2:Y:S04]  /*0500*/  LDS R20, [UR4+-0xc] ;  /* 0xfffff404ff147984 */ /* 0x000ea80008000800 */
[----:B------:R-:W-:Y:S04]  /*0510*/  LDS R23, [R2+-0x8] ;  /* 0xfffff80002177984 */ /* 0x000fe80000000800 */
[----:B------:R-:W3:Y:S04]  /*0520*/  LDS R22, [UR4+-0x8] ;  /* 0xfffff804ff167984 */ /* 0x000ee80008000800 */
[----:B------:R-:W-:Y:S04]  /*0530*/  LDS R25, [R2+-0x4] ;  /* 0xfffffc0002197984 */ /* 0x000fe80000000800 */
[----:B------:R-:W4:Y:S04]  /*0540*/  LDS R26, [UR4+-0x4] ;  /* 0xfffffc04ff1a7984 */ /* 0x000f280008000800 */
[----:B------:R-:W-:Y:S04]  /*0550*/  LDS R16, [R2] ;  /* 0x0000000002107984 */ /* 0x000fe80000000800 */
[----:B------:R-:W5:Y:S04]  /*0560*/  LDS R17, [UR4] ;  /* 0x00000004ff117984 */ /* 0x000f680008000800 */
[----:B------:R-:W-:Y:S04]  /*0570*/  LDS R14, [R2+0x4] ;  /* 0x00000400020e7984 */ /* 0x000fe80000000800 */
[----:B------:R-:W5:Y:S01]  /*0580*/  LDS R15, [UR4+0x4] ;  /* 0x00000404ff0f7984 */ /* 0x000f620008000800 */
[----:B0-----:R-:W-:-:S03]  /*0590*/  FFMA R18, R18, R19, R5 ;  /* 0x0000001312127223 */ /* 0x001fc60000000005 */
[----:B------:R-:W-:Y:S04]  /*05a0*/  LDS R12, [R2+0x8] ;  /* 0x00000800020c7984 */ /* 0x000fe80000000800 */
[----:B-1----:R-:W0:Y:S01]  /*05b0*/  LDS R13, [UR4+0x8] ;  /* 0x00000804ff0d7984 */ /* 0x002e220008000800 */
[----:B--2---:R-:W-:-:S03]  /*05c0*/  FFMA R18, R21, R20, R18 ;  /* 0x0000001415127223 */ /* 0x004fc60000000012 */
[----:B------:R1:W-:Y:S04]  /*05d0*/  LDS R10, [R2+0xc] ;  /* 0x00000c00020a7984 */ /* 0x0003e80000000800 */
[----:B------:R-:W2:Y:S01]  /*05e0*/  LDS R11, [UR4+0xc] ;  /* 0x00000c04ff0b7984 */ /* 0x000ea20008000800 */
[----:B---3--:R-:W-:Y:S01]  /*05f0*/  FFMA R18, R23, R22, R18 ;  /* 0x0000001617127223 */ /* 0x008fe20000000012 */
[----:B------:R-:W-:Y:S01]  /*0600*/  UIADD3 UR4, UPT, UPT, UR4, 0x20, URZ ;  /* 0x0000002004047890 */ /* 0x000fe2000fffe0ff */
[----:B-1----:R-:W-:Y:S02]  /*0610*/  VIADD R2, R2, 0x20 ;  /* 0x0000002002027836 */ /* 0x002fe40000000000 */
[----:B----4-:R-:W-:-:S04]  /*0620*/  FFMA R25, R25, R26, R18 ;  /* 0x0000001a19197223 */ /* 0x010fc80000000012 */
[----:B-----5:R-:W-:-:S04]  /*0630*/  FFMA R17, R16, R17, R25 ;  /* 0x0000001110117223 */ /* 0x020fc80000000019 */
[----:B------:R-:W-:-:S04]  /*0640*/  FFMA R15, R14, R15, R17 ;  /* 0x0000000f0e0f7223 */ /* 0x000fc80000000011 */
[----:B0-----:R-:W-:-:S04]  /*0650*/  FFMA R13, R12, R13, R15 ;  /* 0x0000000d0c0d7223 */ /* 0x001fc8000000000f */
[----:B--2---:R-:W-:Y:S01]  /*0660*/  FFMA R5, R10, R11, R13 ;  /* 0x0000000b0a057223 */ /* 0x004fe2000000000d */
[----:B------:R-:W-:Y:S06]  /*0670*/  @P0 BRA `(.L_x_4) ;  /* 0xfffffffc00880947 */ /* 0x000fec000383ffff */
.L_x_3:
[----:B------:R-:W-:Y:S05]  /*0680*/  @!P1 BRA `(.L_x_2) ;  /* 0x0000000000ec9947 */ /* 0x000fea0003800000 */
[----:B------:R-:W-:Y:S02]  /*0690*/  ISETP.GE.U32.AND P0, PT, R24, 0x4, PT ;  /* 0x000000041800780c */ /* 0x000fe40003f06070 */
[----:B------:R-:W-:-:S11]  /*06a0*/  LOP3.LUT P1, R17, R8, 0x3, RZ, 0xc0, !PT ;  /* 0x0000000308117812 */ /* 0x000fd6000782c0ff */
[----:B------:R-:W-:Y:S05]  /*06b0*/  @!P0 BRA `(.L_x_5) ;  /* 0x0000000000588947 */ /* 0x000fea0003800000 */
[----:B------:R-:W0:Y:S01]  /*06c0*/  S2UR UR5, SR_CgaCtaId ;  /* 0x00000000000579c3 */ /* 0x000e220000008800 */
[----:B------:R-:W-:Y:S01]  /*06d0*/  UMOV UR4, 0x400 ;  /* 0x0000040000047882 */ /* 0x000fe20000000000 */
[----:B------:R-:W-:Y:S01]  /*06e0*/  IMAD.IADD R8, R3, 0x1, R6 ;  /* 0x0000000103087824 */ /* 0x000fe200078e0206 */
[----:B------:R-:W-:Y:S01]  /*06f0*/  UIADD3 UR6, UPT, UPT, UR4, 0x444, URZ ;  /* 0x0000044404067890 */ /* 0x000fe2000fffe0ff */
[----:B------:R-:W-:Y:S01]  /*0700*/  IADD3 R2, PT, PT, R4, R6, RZ ;  /* 0x0000000604027210 */ /* 0x000fe20007ffe0ff */
[----:B------:R-:W-:Y:S01]  /*0710*/  VIADD R6, R6, 0x4 ;  /* 0x0000000406067836 */ /* 0x000fe20000000000 */
[----:B0-----:R-:W-:Y:S02]  /*0720*/  ULEA UR4, UR5, UR4, 0x18 ;  /* 0x0000000405047291 */ /* 0x001fe4000f8ec0ff */
[----:B------:R-:W-:-:S04]  /*0730*/  ULEA UR6, UR5, UR6, 0x18 ;  /* 0x0000000605067291 */ /* 0x000fc8000f8ec0ff */
[----:B------:R-:W-:Y:S02]  /*0740*/  LEA R2, R2, UR4, 0x2 ;  /* 0x0000000402027c11 */ /* 0x000fe4000f8e10ff */
[----:B------:R-:W-:-:S03]  /*0750*/  LEA R9, R8, UR6, 0x2 ;  /* 0x0000000608097c11 */ /* 0x000fc6000f8e10ff */
[----:B------:R-:W-:Y:S04]  /*0760*/  LDS R8, [R2] ;  /* 0x0000000002087984 */ /* 0x000fe80000000800 */
[----:B-1----:R-:W0:Y:S04]  /*0770*/  LDS R10, [R9] ;  /* 0x00000000090a7984 */ /* 0x002e280000000800 */
[----:B------:R-:W-:Y:S04]  /*0780*/  LDS R11, [R2+0x4] ;  /* 0x00000400020b7984 */ /* 0x000fe80000000800 */
[----:B------:R-:W1:Y:S04]  /*0790*/  LDS R12, [R9+0x4] ;  /* 0x00000400090c7984 */ /* 0x000e680000000800 */
[----:B------:R-:W-:Y:S04]  /*07a0*/  LDS R13, [R2+0x8] ;  /* 0x00000800020d7984 */ /* 0x000fe80000000800 */
[----:B------:R-:W2:Y:S04]  /*07b0*/  LDS R14, [R9+0x8] ;  /* 0x00000800090e7984 */ /* 0x000ea80000000800 */
[----:B------:R-:W-:Y:S04]  /*07c0*/  LDS R15, [R2+0xc] ;  /* 0x00000c00020f7984 */ /* 0x000fe80000000800 */
[----:B------:R-:W3:Y:S01]  /*07d0*/  LDS R16, [R9+0xc] ;  /* 0x00000c0009107984 */ /* 0x000ee20000000800 */
[----:B0-----:R-:W-:-:S04]  /*07e0*/  FFMA R8, R8, R10, R5 ;  /* 0x0000000a08087223 */ /* 0x001fc80000000005 */
[----:B-1----:R-:W-:-:S04]  /*07f0*/  FFMA R8, R11, R12, R8 ;  /* 0x0000000c0b087223 */ /* 0x002fc80000000008 */
[----:B--2---:R-:W-:-:S04]  /*0800*/  FFMA R8, R13, R14, R8 ;  /* 0x0000000e0d087223 */ /* 0x004fc80000000008 */
[----:B---3--:R-:W-:-:S07]  /*0810*/  FFMA R5, R15, R16, R8 ;  /* 0x000000100f057223 */ /* 0x008fce0000000008 */
.L_x_5:
[----:B------:R-:W-:Y:S05]  /*0820*/  @!P1 BRA `(.L_x_2) ;  /* 0x0000000000849947 */ /* 0x000fea0003800000 */
[----:B------:R-:W-:Y:S02]  /*0830*/  ISETP.NE.AND P0, PT, R17, 0x1, PT ;  /* 0x000000011100780c */ /* 0x000fe40003f05270 */
[----:B------:R-:W-:-:S04]  /*0840*/  LOP3.LUT R7, R7, 0x1, RZ, 0xc0, !PT ;  /* 0x0000000107077812 */ /* 0x000fc800078ec0ff */
[----:B------:R-:W-:-:S07]  /*0850*/  ISETP.NE.U32.AND P1, PT, R7, 0x1, PT ;  /* 0x000000010700780c */ /* 0x000fce0003f25070 */
[----:B------:R-:W-:Y:S06]  /*0860*/  @!P0 BRA `(.L_x_6) ;  /* 0x0000000000408947 */ /* 0x000fec0003800000 */
        /* <DEDUP_REMOVED lines=11> */
[----:B------:R-:W0:Y:S04]  /*0920*/  LDS R9, [R7] ;  /* 0x0000000007097984 */ /* 0x000e280000000800 */
[----:B-1----:R-:W-:Y:S04]  /*0930*/  LDS R10, [R2+0x4] ;  /* 0x00000400020a7984 */ /* 0x002fe80000000800 */
[----:B------:R-:W1:Y:S01]  /*0940*/  LDS R11, [R7+0x4] ;  /* 0x00000400070b7984 */ /* 0x000e620000000800 */
[----:B0-----:R-:W-:-:S04]  /*0950*/  FFMA R5, R8, R9, R5 ;  /* 0x0000000908057223 */ /* 0x001fc80000000005 */
[----:B-1----:R-:W-:-:S07]  /*0960*/  FFMA R5, R10, R11, R5 ;  /* 0x0000000b0a057223 */ /* 0x002fce0000000005 */
.L_x_6:
[----:B------:R-:W-:Y:S05]  /*0970*/  @!P1 BRA `(.L_x_2) ;  /* 0x0000000000309947 */ /* 0x000fea0003800000 */
[----:B------:R-:W0:Y:S01]  /*0980*/  S2UR UR5, SR_CgaCtaId ;  /* 0x00000000000579c3 */ /* 0x000e220000008800 */
[----:B------:R-:W-:Y:S01]  /*0990*/  UMOV UR4, 0x400 ;  /* 0x0000040000047882 */ /* 0x000fe20000000000 */
[----:B------:R-:W-:Y:S01]  /*09a0*/  IMAD.IADD R3, R3, 0x1, R6 ;  /* 0x0000000103037824 */ /* 0x000fe200078e0206 */
[----:B------:R-:W-:Y:S01]  /*09b0*/  UIADD3 UR6, UPT, UPT, UR4, 0x444, URZ ;  /* 0x0000044404067890 */ /* 0x000fe2000fffe0ff */
[----:B------:R-:W-:Y:S01]  /*09c0*/  IADD3 R4, PT, PT, R4, R6, RZ ;  /* 0x0000000604047210 */ /* 0x000fe20007ffe0ff */
[----:B0-----:R-:W-:Y:S02]  /*09d0*/  ULEA UR4, UR5, UR4, 0x18 ;  /* 0x0000000405047291 */ /* 0x001fe4000f8ec0ff */
[----:B------:R-:W-:-:S04]  /*09e0*/  ULEA UR6, UR5, UR6, 0x18 ;  /* 0x0000000605067291 */ /* 0x000fc8000f8ec0ff */
[----:B------:R-:W-:Y:S02]  /*09f0*/  LEA R4, R4, UR4, 0x2 ;  /* 0x0000000404047c11 */ /* 0x000fe4000f8e10ff */
[----:B------:R-:W-:-:S04]  /*0a00*/  LEA R3, R3, UR6, 0x2 ;  /* 0x0000000603037c11 */ /* 0x000fc8000f8e10ff */
[----:B------:R-:W-:Y:S04]  /*0a10*/  LDS R4, [R4] ;  /* 0x0000000004047984 */ /* 0x000fe80000000800 */
[----:B------:R-:W0:Y:S02]  /*0a20*/  LDS R3, [R3] ;  /* 0x0000000003037984 */ /* 0x000e240000000800 */
[----:B0-----:R-:W-:-:S07]  /*0a30*/  FFMA R5, R4, R3, R5 ;  /* 0x0000000304057223 */ /* 0x001fce0000000005 */
.L_x_2:
[----:B------:R-:W2:Y:S02]  /*0a40*/  LDC.64 R2, c[0x0][0x390] ;  /* 0x0000e400ff027b82 */ /* 0x000ea40000000a00 */
[----:B--2---:R-:W-:-:S05]  /*0a50*/  IMAD.WIDE R2, R0, 0x4, R2 ;  /* 0x0000000400027825 */ /* 0x004fca00078e0202 */
[----:B------:R-:W-:Y:S01]  /*0a60*/  STG.E desc[UR8][R2.64], R5 ;  /* 0x0000000502007986 */ /* 0x000fe2000c101908 */
[----:B------:R-:W-:Y:S05]  /*0a70*/  EXIT ;  /* 0x000000000000794d */ /* 0x000fea0003800000 */
.L_x_7:
[----:B------:R-:W-:-:S00]  /*0a80*/  BRA `(.L_x_7) ;  /* 0xfffffffc00fc7947 */ /* 0x000fc0000383ffff */
[----:B------:R-:W-:-:S00]  /*0a90*/  NOP ;  /* 0x0000000000007918 */ /* 0x000fc00000000000 */
        /* <DEDUP_REMOVED lines=14> */
.L_x_15:


//--------------------- .text._Z11conv_KernelPKfS0_Pfii --------------------------
	.section	.text._Z11conv_KernelPKfS0_Pfii,"ax",@progbits
	.align	128
        .global         _Z11conv_KernelPKfS0_Pfii
        .type           _Z11conv_KernelPKfS0_Pfii,@function
        .size           _Z11conv_KernelPKfS0_Pfii,(.L_x_16 - _Z11conv_KernelPKfS0_Pfii)
        .other          _Z11conv_KernelPKfS0_Pfii,@"STO_CUDA_ENTRY STV_DEFAULT"
_Z11conv_KernelPKfS0_Pfii:
.text._Z11conv_KernelPKfS0_Pfii:
[----:B------:R-:W-:Y:S08]  /*0000*/  LDC R1, c[0x0][0x37c] ;  /* 0x0000df00ff017b82 */ /* 0x000ff00000000800 */
[----:B------:R-:W0:Y:S01]  /*0010*/  LDC.64 R4, c[0x0][0x398] ;  /* 0x0000e600ff047b82 */ /* 0x000e220000000a00 */
[----:B------:R-:W1:Y:S01]  /*0020*/  S2R R0, SR_TID.X ;  /* 0x0000000000007919 */ /* 0x000e620000002100 */
[----:B------:R-:W2:Y:S06]  /*0030*/  LDCU UR4, c[0x0][0x360] ;  /* 0x00006c00ff0477ac */ /* 0x000eac0008000800 */
[----:B------:R-:W2:Y:S01]  /*0040*/  S2UR UR5, SR_CTAID.X ;  /* 0x00000000000579c3 */ /* 0x000ea20000002500 */
[----:B0-----:R-:W-:-:S04]  /*0050*/  IADD3 R2, PT, PT, R5, -0x1, RZ ;  /* 0xffffffff05027810 */ /* 0x001fc80007ffe0ff */
[----:B------:R-:W-:Y:S01]  /*0060*/  LEA.HI R7, R2, R2, RZ, 0x1 ;  /* 0x0000000202077211 */ /* 0x000fe200078f08ff */
[----:B--2---:R-:W-:-:S03]  /*0070*/  UIMAD UR4, UR4, UR5, URZ ;  /* 0x00000005040472a4 */ /* 0x004fc6000f8e02ff */
[----:B------:R-:W-:-:S04]  /*0080*/  SHF.R.S32.HI R7, RZ, 0x1, R7 ;  /* 0x00000001ff077819 */ /* 0x000fc80000011407 */
[----:B------:R-:W-:Y:S02]  /*0090*/  IADD3 R3, PT, PT, -R7, R4, RZ ;  /* 0x0000000407037210 */ /* 0x000fe40007ffe1ff */
[----:B-1----:R-:W-:-:S04]  /*00a0*/  IADD3 R6, PT, PT, R0, UR4, RZ ;  /* 0x0000000400067c10 */ /* 0x002fc8000fffe0ff */
[----:B------:R-:W-:-:S04]  /*00b0*/  ISETP.GE.AND P0, PT, R6, R3, PT ;  /* 0x000000030600720c */ /* 0x000fc80003f06270 */
[----:B------:R-:W-:-:S13]  /*00c0*/  ISETP.LT.OR P0, PT, R6, R7, P0 ;  /* 0x000000070600720c */ /* 0x000fda0000701670 */
[----:B------:R-:W-:Y:S05]  /*00d0*/  @P0 EXIT ;  /* 0x000000000000094d */ /* 0x000fea0003800000 */
[----:B------:R-:W-:Y:S01]  /*00e0*/  ISETP.GE.AND P0, PT, R5, RZ, PT ;  /* 0x000000ff0500720c */ /* 0x000fe20003f06270 */
[----:B------:R-:W0:Y:S01]  /*00f0*/  LDCU.64 UR6, c[0x0][0x358] ;  /* 0x00006b00ff0677ac */ /* 0x000e220008000a00 */
[----:B------:R-:W-:-:S11]  /*0100*/  HFMA2 R13, -RZ, RZ, 0, 0 ;  /* 0x00000000ff0d7431 */ /* 0x000fd600000001ff */
[----:B------:R-:W-:Y:S05]  /*0110*/  @!P0 BRA `(.L_x_8) ;  /* 0x0000000800508947 */ /* 0x000fea0003800000 */
[----:B------:R-:W-:Y:S02]  /*0120*/  IABS R2, R7 ;  /* 0x0000000700027213 */ /* 0x000fe40000000000 */
[C---:B------:R-:W-:Y:S02]  /*0130*/  IADD3 R9, PT, PT, -R7.reuse, RZ, RZ ;  /* 0x000000ff07097210 */ /* 0x040fe40007ffe1ff */
[----:B------:R-:W-:Y:S02]  /*0140*/  IADD3 R2, PT, PT, R7, R2, RZ ;  /* 0x0000000207027210 */ /* 0x000fe40007ffe0ff */
[----:B------:R-:W-:Y:S02]  /*0150*/  MOV R13, RZ ;  /* 0x000000ff000d7202 */ /* 0x000fe40000000f00 */
[C---:B------:R-:W-:Y:S01]  /*0160*/  ISETP.GE.U32.AND P1, PT, R2.reuse, 0xf, PT ;  /* 0x0000000f0200780c */ /* 0x040fe20003f26070 */
[----:B------:R-:W-:-:S05]  /*0170*/  VIADD R8, R2, 0x1 ;  /* 0x0000000102087836 */ /* 0x000fca0000000000 */
[----:B------:R-:W-:-:S04]  /*0180*/  LOP3.LUT R23, R8, 0xf, RZ, 0xc0, !PT ;  /* 0x0000000f08177812 */ /* 0x000fc800078ec0ff */
[----:B------:R-:W-:-:S03]  /*0190*/  ISETP.NE.AND P0, PT, R23, RZ, PT ;  /* 0x000000ff1700720c */ /* 0x000fc60003f05270 */
[----:B------:R-:W-:Y:S10]  /*01a0*/  @!P1 BRA `(.L_x_9) ;  /* 0x0000000000fc9947 */ /* 0x000ff40003800000 */
[----:B------:R-:W-:Y:S01]  /*01b0*/  LOP3.LUT R12, R8, 0xfffffff0, RZ, 0xc0, !PT ;  /* 0xfffffff0080c7812 */ /* 0x000fe200078ec0ff */
[----:B------:R-:W-:Y:S01]  /*01c0*/  IMAD.MOV.U32 R11, RZ, RZ, RZ ;  /* 0x000000ffff0b7224 */ /* 0x000fe200078e00ff */
[----:B------:R-:W-:Y:S02]  /*01d0*/  IADD3 R10, PT, PT, R6, -R7, RZ ;  /* 0x80000007060a7210 */ /* 0x000fe40007ffe0ff */
[----:B------:R-:W-:Y:S02]  /*01e0*/  MOV R13, RZ ;  /* 0x000000ff000d7202 */ /* 0x000fe40000000f00 */
[----:B------:R-:W-:-:S07]  /*01f0*/  IADD3 R12, PT, PT, -R12, RZ, RZ ;  /* 0x000000ff0c0c7210 */ /* 0x000fce0007ffe1ff */
.L_x_10:
[----:B------:R-:W1:Y:S08]  /*0200*/  LDC.64 R4, c[0x0][0x380] ;  /* 0x0000e000ff047b82 */ /* 0x000e700000000a00 */
[----:B------:R-:W2:Y:S01]  /*0210*/  LDC.64 R2, c[0x0][0x388] ;  /* 0x0000e200ff027b82 */ /* 0x000ea20000000a00 */
[----:B-1----:R-:W-:-:S05]  /*0220*/  IMAD.WIDE R4, R10, 0x4, R4 ;  /* 0x000000040a047825 */ /* 0x002fca00078e0204 */
[----:B0-----:R-:W3:Y:S01]  /*0230*/  LDG.E.CONSTANT R16, desc[UR6][R4.64] ;  /* 0x0000000604107981 */ /* 0x001ee2000c1e9900 */
[----:B--2---:R-:W-:-:S03]  /*0240*/  IMAD.WIDE R2, R11, 0x4, R2 ;  /* 0x000000040b027825 */ /* 0x004fc600078e0202 */
[----:B------:R-:W2:Y:S04]  /*0250*/  LDG.E.CONSTANT R27, desc[UR6][R4.64+0x4] ;  /* 0x00000406041b7981 */ /* 0x000ea8000c1e9900 */
[----:B------:R-:W3:Y:S04]  /*0260*/  LDG.E.CONSTANT R17, desc[UR6][R2.64] ;  /* 0x0000000602117981 */ /* 0x000ee8000c1e9900 */
[----:B------:R-:W2:Y:S04]  /*0270*/  LDG.E.CONSTANT R18, desc[UR6][R2.64+0x4] ;  /* 0x0000040602127981 */ /* 0x000ea8000c1e9900 */
[----:B------:R-:W4:Y:S04]  /*0280*/  LDG.E.CONSTANT R15, desc[UR6][R4.64+0x8] ;  /* 0x00000806040f7981 */ /* 0x000f28000c1e9900 */
[----:B------:R-:W4:Y:S04]  /*0290*/  LDG.E.CONSTANT R14, desc[UR6][R2.64+0x8] ;  /* 0x00000806020e7981 */ /* 0x000f28000c1e9900 */
[----:B------:R-:W5:Y:S04]  /*02a0*/  LDG.E.CONSTANT R19, desc[UR6][R4.64+0xc] ;  /* 0x00000c0604137981 */ /* 0x000f68000c1e9900 */
[----:B------:R-:W5:Y:S04]  /*02b0*/  LDG.E.CONSTANT R20, desc[UR6][R2.64+0xc] ;  /* 0x00000c0602147981 */ /* 0x000f68000c1e9900 */
[----:B------:R-:W5:Y:S04]  /*02c0*/  LDG.E.CONSTANT R21, desc[UR6][R4.64+0x10] ;  /* 0x0000100604157981 */ /* 0x000f68000c1e9900 */
[----:B------:R-:W5:Y:S04]  /*02d0*/  LDG.E.CONSTANT R22, desc[UR6][R2.64+0x10] ;  /* 0x0000100602167981 */ /* 0x000f68000c1e9900 */
[----:B------:R-:W5:Y:S04]  /*02e0*/  LDG.E.CONSTANT R24, desc[UR6][R4.64+0x14] ;  /* 0x0000140604187981 */ /* 0x000f68000c1e9900 */
[----:B------:R-:W5:Y:S01]  /*02f0*/  LDG.E.CONSTANT R25, desc[UR6][R2.64+0x14] ;  /* 0x0000140602197981 */ /* 0x000f62000c1e9900 */
[----:B---3--:R-:W-:-:S03]  /*0300*/  FFMA R16, R16, R17, R13 ;  /* 0x0000001110107223 */ /* 0x008fc6000000000d */
[----:B------:R-:W3:Y:S01]  /*0310*/  LDG.E.CONSTANT R17, desc[UR6][R4.64+0x18] ;  /* 0x0000180604117981 */ /* 0x000ee2000c1e9900 */
[----:B--2---:R-:W-:-:S03]  /*0320*/  FFMA R16, R27, R18, R16 ;  /* 0x000000121b107223 */ /* 0x004fc60000000010 */
[----:B------:R-:W3:Y:S04]  /*0330*/  LDG.E.CONSTANT R18, desc[UR6][R2.64+0x18] ;  /* 0x0000180602127981 */ /* 0x000ee8000c1e9900 */
[----:B------:R-:W2:Y:S01]  /*0340*/  LDG.E.CONSTANT R13, desc[UR6][R4.64+0x1c] ;  /* 0x00001c06040d7981 */ /* 0x000ea2000c1e9900 */
[----:B----4-:R-:W-:-:S03]  /*0350*/  FFMA R26, R15, R14, R16 ;  /* 0x0000000e0f1a7223 */ /* 0x010fc60000000010 */
[----:B------:R-:W2:Y:S04]  /*0360*/  LDG.E.CONSTANT R14, desc[UR6][R2.64+0x1c] ;  /* 0x00001c06020e7981 */ /* 0x000ea8000c1e9900 */
[----:B------:R-:W4:Y:S04]  /*0370*/  LDG.E.CONSTANT R15, desc[UR6][R4.64+0x20] ;  /* 0x00002006040f7981 */ /* 0x000f28000c1e9900 */
[----:B------:R-:W4:Y:S01]  /*0380*/  LDG.E.CONSTANT R16, desc[UR6][R2.64+0x20] ;  /* 0x0000200602107981 */ /* 0x000f22000c1e9900 */
[----:B-----5:R-:W-:-:S03]  /*0390*/  FFMA R20, R19, R20, R26 ;  /* 0x0000001413147223 */ /* 0x020fc6000000001a */
[----:B------:R-:W5:Y:S01]  /*03a0*/  LDG.E.CONSTANT R19, desc[UR6][R4.64+0x24] ;  /* 0x0000240604137981 */ /* 0x000f62000c1e9900 */
[----:B------:R-:W-:-:S03]  /*03b0*/  FFMA R21, R21, R22, R20 ;  /* 0x0000001615157223 */ /* 0x000fc60000000014 */
[----:B------:R-:W5:Y:S04]  /*03c0*/  LDG.E.CONSTANT R20, desc[UR6][R2.64+0x24] ;  /* 0x0000240602147981 */ /* 0x000f68000c1e9900 */
[----:B------:R-:W5:Y:S01]  /*03d0*/  LDG.E.CONSTANT R22, desc[UR6][R2.64+0x28] ;  /* 0x0000280602167981 */ /* 0x000f62000c1e9900 */
[----:B------:R-:W-:-:S03]  /*03e0*/  FFMA R24, R24, R25, R21 ;  /* 0x0000001918187223 */ /* 0x000fc60000000015 */
[----:B------:R-:W5:Y:S04]  /*03f0*/  LDG.E.CONSTANT R21, desc[UR6][R4.64+0x28] ;  /* 0x0000280604157981 */ /* 0x000f68000c1e9900 */
[----:B------:R-:W5:Y:S04]  /*0400*/  LDG.E.CONSTANT R25, desc[UR6][R2.64+0x34] ;  /* 0x0000340602197981 */ /* 0x000f68000c1e9900 */
[----:B------:R-:W5:Y:S04]  /*0410*/  LDG.E.CONSTANT R26, desc[UR6][R4.64+0x3c] ;  /* 0x00003c06041a7981 */ /* 0x000f68000c1e9900 */
[----:B------:R-:W5:Y:S01]  /*0420*/  LDG.E.CONSTANT R27, desc[UR6][R2.64+0x3c] ;  /* 0x00003c06021b7981 */ /* 0x000f62000c1e9900 */
[----:B---3--:R-:W-:-:S03]  /*0430*/  FFMA R24, R17, R18, R24 ;  /* 0x0000001211187223 */ /* 0x008fc60000000018 */
[----:B------:R-:W3:Y:S04]  /*0440*/  LDG.E.CONSTANT R17, desc[UR6][R4.64+0x2c] ;  /* 0x00002c0604117981 */ /* 0x000ee8000c1e9900 */
[----:B------:R-:W3:Y:S01]  /*0450*/  LDG.E.CONSTANT R18, desc[UR6][R2.64+0x2c] ;  /* 0x00002c0602127981 */ /* 0x000ee2000c1e9900 */
[----:B--2---:R-:W-:-:S03]  /*0460*/  FFMA R24, R13, R14, R24 ;  /* 0x0000000e0d187223 */ /* 0x004fc60000000018 */
[----:B------:R-:W2:Y:S04]  /*0470*/  LDG.E.CONSTANT R13, desc[UR6][R4.64+0x30] ;  /* 0x00003006040d7981 */ /* 0x000ea8000c1e9900 */
[----:B------:R-:W2:Y:S01]  /*0480*/  LDG.E.CONSTANT R14, desc[UR6][R2.64+0x30] ;  /* 0x00003006020e7981 */ /* 0x000ea2000c1e9900 */
[----:B----4-:R-:W-:-:S03]  /*0490*/  FFMA R28, R15, R16, R24 ;  /* 0x000000100f1c7223 */ /* 0x010fc60000000018 */
[----:B------:R-:W4:Y:S04]  /*04a0*/  LDG.E.CONSTANT R24, desc[UR6][R4.64+0x34] ;  /* 0x0000340604187981 */ /* 0x000f28000c1e9900 */
[----:B------:R-:W4:Y:S04]  /*04b0*/  LDG.E.CONSTANT R15, desc[UR6][R4.64+0x38] ;  /* 0x00003806040f7981 */ /* 0x000f28000c1e9900 */
[----:B------:R-:W4:Y:S01]  /*04c0*/  LDG.E.CONSTANT R16, desc[UR6][R2.64+0x38] ;  /* 0x0000380602107981 */ /* 0x000f22000c1e9900 */
[----:B-----5:R-:W-:Y:S01]  /*04d0*/  FFMA R20, R19, R20, R28 ;  /* 0x0000001413147223 */ /* 0x020fe2000000001c */
[----:B------:R-:W-:-:S03]  /*04e0*/  IADD3 R12, PT, PT, R12, 0x10, RZ ;  /* 0x000000100c0c7810 */ /* 0x000fc60007ffe0ff */
[----:B------:R-:W-:Y:S01]  /*04f0*/  FFMA R20, R21, R22, R20 ;  /* 0x0000001615147223 */ /* 0x000fe20000000014 */
[----:B------:R-:W-:Y:S01]  /*0500*/  ISETP.NE.AND P1, PT, R12, RZ, PT ;  /* 0x000000ff0c00720c */ /* 0x000fe20003f25270 */
[----:B------:R-:W-:Y:S01]  /*0510*/  VIADD R11, R11, 0x10 ;  /* 0x000000100b0b7836 */ /* 0x000fe20000000000 */
[----:B------:R-:W-:Y:S02]  /*0520*/  IADD3 R9, PT, PT, R9, 0x10, RZ ;  /* 0x0000001009097810 */ /* 0x000fe40007ffe0ff */
[----:B------:R-:W-:Y:S01]  /*0530*/  IADD3 R10, PT, PT, R10, 0x10, RZ ;  /* 0x000000100a0a7810 */ /* 0x000fe20007ffe0ff */
[----:B---3--:R-:W-:-:S04]  /*0540*/  FFMA R18, R17, R18, R20 ;  /* 0x0000001211127223 */ /* 0x008fc80000000014 */
[----:B--2---:R-:W-:-:S04]  /*0550*/  FFMA R13, R13, R14, R18 ;  /* 0x0000000e0d0d7223 */ /* 0x004fc80000000012 */
[----:B----4-:R-:W-:-:S04]  /*0560*/  FFMA R24, R24, R25, R13 ;  /* 0x0000001918187223 */ /* 0x010fc8000000000d */
[----:B------:R-:W-:-:S04]  /*0570*/  FFMA R15, R15, R16, R24 ;  /* 0x000000100f0f7223 */ /* 0x000fc80000000018 */
[----:B------:R-:W-:Y:S01]  /*0580*/  FFMA R13, R26, R27, R15 ;  /* 0x0000001b1a0d7223 */ /* 0x000fe2000000000f */
[----:B------:R-:W-:Y:S06]  /*0590*/  @P1 BRA `(.L_x_10) ;  /* 0xfffffffc00181947 */ /* 0x000fec000383ffff */
.L_x_9:
[----:B------:R-:W-:Y:S05]  /*05a0*/  @!P0 BRA `(.L_x_8) ;  /* 0x00000004002c8947 */ /* 0x000fea0003800000 */
[----:B------:R-:W-:Y:S02]  /*05b0*/  ISETP.GE.U32.AND P0, PT, R23, 0x8, PT ;  /* 0x000000081700780c */ /* 0x000fe40003f06070 */
[----:B------:R-:W-:-:S04]  /*05c0*/  LOP3.LUT R22, R8, 0x7, RZ, 0xc0, !PT ;  /* 0x0000000708167812 */ /* 0x000fc800078ec0ff */
[----:B------:R-:W-:-:S07]  /*05d0*/  ISETP.NE.AND P1, PT, R22, RZ, PT ;  /* 0x000000ff1600720c */ /* 0x000fce0003f25270 */
[----:B------:R-:W-:Y:S06]  /*05e0*/  @!P0 BRA `(.L_x_11) ;  /* 0x00000000007c8947 */ /* 0x000fec0003800000 */
[----:B------:R-:W1:Y:S01]  /*05f0*/  LDC.64 R4, c[0x0][0x380] ;  /* 0x0000e000ff047b82 */ /* 0x000e620000000a00 */
[-C--:B------:R-:W-:Y:S02]  /*0600*/  IADD3 R11, PT, PT, R6, R9.reuse, RZ ;  /* 0x00000009060b7210 */ /* 0x080fe40007ffe0ff */
[----:B------:R-:W-:-:S05]  /*0610*/  IADD3 R15, PT, PT, R7, R9, RZ ;  /* 0x00000009070f7210 */ /* 0x000fca0007ffe0ff */
        /* <DEDUP_REMOVED lines=18> */
[----:B------:R-:W5:Y:S01]  /*0740*/  LDG.E.CONSTANT R21, desc[UR6][R2.64+0x1c] ;  /* 0x00001c0602157981 */ /* 0x000f62000c1e9900 */
[----:B------:R-:W-:Y:S01]  /*0750*/  IADD3 R9, PT, PT, R9, 0x8, RZ ;  /* 0x0000000809097810 */ /* 0x000fe20007ffe0ff */
[----:B---3--:R-:W-:-:S04]  /*0760*/  FFMA R20, R20, R23, R13 ;  /* 0x0000001714147223 */ /* 0x008fc8000000000d */
[----:B--2---:R-:W-:-:S04]  /*0770*/  FFMA R20, R25, R24, R20 ;  /* 0x0000001819147223 */ /* 0x004fc80000000014 */
[----:B----4-:R-:W-:-:S04]  /*0780*/  FFMA R27, R27, R26, R20 ;  /* 0x0000001a1b1b7223 */ /* 0x010fc80000000014 */
[----:B-----5:R-:W-:-:S04]  /*0790*/  FFMA R19, R16, R19, R27 ;  /* 0x0000001310137223 */ /* 0x020fc8000000001b */
[----:B------:R-:W-:-:S04]  /*07a0*/  FFMA R17, R14, R17, R19 ;  /* 0x000000110e117223 */ /* 0x000fc80000000013 */
[----:B------:R-:W-:-:S04]  /*07b0*/  FFMA R15, R12, R15, R17 ;  /* 0x0000000f0c0f7223 */ /* 0x000fc80000000011 */
[----:B------:R-:W-:-:S04]  /*07c0*/  FFMA R11, R10, R11, R15 ;  /* 0x0000000b0a0b7223 */ /* 0x000fc8000000000f */
[----:B------:R-:W-:-:S07]  /*07d0*/  FFMA R13, R18, R21, R11 ;  /* 0x00000015120d7223 */ /* 0x000fce000000000b */
.L_x_11:
        /* <DEDUP_REMOVED lines=14> */
[----:B------:R-:W4:Y:S04]  /*08c0*/  LDG.E.CONSTANT R15, desc[UR6][R2.64+0x4] ;  /* 0x00000406020f7981 */ /* 0x000f28000c1e9900 */
[----:B------:R-:W4:Y:S04]  /*08d0*/  LDG.E.CONSTANT R12, desc[UR6][R4.64+0x4] ;  /* 0x00000406040c7981 */ /* 0x000f28000c1e9900 */
[----:B------:R-:W2:Y:S04]  /*08e0*/  LDG.E.CONSTANT R14, desc[UR6][R4.64+0x8] ;  /* 0x00000806040e7981 */ /* 0x000ea8000c1e9900 */
[----:B------:R-:W5:Y:S04]  /*08f0*/  LDG.E.CONSTANT R19, desc[UR6][R2.64+0xc] ;  /* 0x00000c0602137981 */ /* 0x000f68000c1e9900 */
[----:B------:R-:W5:Y:S01]  /*0900*/  LDG.E.CONSTANT R16, desc[UR6][R4.64+0xc] ;  /* 0x00000c0604107981 */ /* 0x000f62000c1e9900 */
[----:B------:R-:W-:-:S02]  /*0910*/  VIADD R9, R9, 0x4 ;  /* 0x0000000409097836 */ /* 0x000fc40000000000 */
[----:B---3--:R-:W-:-:S04]  /*0920*/  FFMA R10, R10, R11, R13 ;  /* 0x0000000b0a0a7223 */ /* 0x008fc8000000000d */
[----:B----4-:R-:W-:-:S04]  /*0930*/  FFMA R10, R15, R12, R10 ;  /* 0x0000000c0f0a7223 */ /* 0x010fc8000000000a */
[----:B--2---:R-:W-:-:S04]  /*0940*/  FFMA R10, R17, R14, R10 ;  /* 0x0000000e110a7223 */ /* 0x004fc8000000000a */
[----:B-----5:R-:W-:-:S07]  /*0950*/  FFMA R13, R19, R16, R10 ;  /* 0x00000010130d7223 */ /* 0x020fce000000000a */
.L_x_12:
[----:B------:R-:W-:Y:S05]  /*0960*/  @!P1 BRA `(.L_x_8) ;  /* 0x00000000003c9947 */ /* 0x000fea0003800000 */
[----:B------:R-:W1:Y:S01]  /*0970*/  LDC.64 R2, c[0x0][0x380] ;  /* 0x0000e000ff027b82 */ /* 0x000e620000000a00 */
[----:B------:R-:W-:Y:S02]  /*0980*/  IADD3 R15, PT, PT, R0, UR4, R9 ;  /* 0x00000004000f7c10 */ /* 0x000fe4000fffe009 */
[----:B------:R-:W-:Y:S02]  /*0990*/  IADD3 R7, PT, PT, R7, R9, RZ ;  /* 0x0000000907077210 */ /* 0x000fe40007ffe0ff */
[----:B------:R-:W-:-:S03]  /*09a0*/  IADD3 R0, PT, PT, -R8, RZ, RZ ;  /* 0x000000ff08007210 */ /* 0x000fc60007ffe1ff */
[----:B------:R-:W2:Y:S04]  /*09b0*/  LDC.64 R4, c[0x0][0x388] ;  /* 0x0000e200ff047b82 */ /* 0x000ea80000000a00 */
.L_x_13:
[----:B--2---:R-:W-:-:S04]  /*09c0*/  IMAD.WIDE R8, R7, 0x4, R4 ;  /* 0x0000000407087825 */ /* 0x004fc800078e0204 */
[----:B-1----:R-:W-:Y:S02]  /*09d0*/  IMAD.WIDE R10, R15, 0x4, R2 ;  /* 0x000000040f0a7825 */ /* 0x002fe400078e0202 */
[----:B0-----:R-:W2:Y:S04]  /*09e0*/  LDG.E.CONSTANT R8, desc[UR6][R8.64] ;  /* 0x0000000608087981 */ /* 0x001ea8000c1e9900 */
[----:B------:R-:W2:Y:S01]  /*09f0*/  LDG.E.CONSTANT R10, desc[UR6][R10.64] ;  /* 0x000000060a0a7981 */ /* 0x000ea2000c1e9900 */
[----:B------:R-:W-:Y:S02]  /*0a00*/  IADD3 R0, PT, PT, R0, 0x1, RZ ;  /* 0x0000000100007810 */ /* 0x000fe40007ffe0ff */
[----:B------:R-:W-:Y:S02]  /*0a10*/  IADD3 R7, PT, PT, R7, 0x1, RZ ;  /* 0x0000000107077810 */ /* 0x000fe40007ffe0ff */
[----:B------:R-:W-:-:S02]  /*0a20*/  ISETP.NE.AND P0, PT, R0, RZ, PT ;  /* 0x000000ff0000720c */ /* 0x000fc40003f05270 */
[----:B------:R-:W-:Y:S01]  /*0a30*/  IADD3 R15, PT, PT, R15, 0x1, RZ ;  /* 0x000000010f0f7810 */ /* 0x000fe20007ffe0ff */
[----:B--2---:R-:W-:-:S10]  /*0a40*/  FFMA R13, R10, R8, R13 ;  /* 0x000000080a0d7223 */ /* 0x004fd4000000000d */
[----:B------:R-:W-:Y:S05]  /*0a50*/  @P0 BRA `(.L_x_13) ;  /* 0xfffffffc00d80947 */ /* 0x000fea000383ffff */
.L_x_8:
[----:B------:R-:W1:Y:S02]  /*0a60*/  LDC.64 R2, c[0x0][0x390] ;  /* 0x0000e400ff027b82 */ /* 0x000e640000000a00 */
[----:B-1----:R-:W-:-:S05]  /*0a70*/  IMAD.WIDE R6, R6, 0x4, R2 ;  /* 0x0000000406067825 */ /* 0x002fca00078e0202 */
[----:B0-----:R-:W-:Y:S01]  /*0a80*/  STG.E desc[UR6][R6.64], R13 ;  /* 0x0000000d06007986 */ /* 0x001fe2000c101906 */
[----:B------:R-:W-:Y:S05]  /*0a90*/  EXIT ;  /* 0x000000000000794d */ /* 0x000fea0003800000 */
.L_x_14:
        /* <DEDUP_REMOVED lines=14> */
.L_x_16:


//--------------------- .nv.shared._Z18conv_shared_KernelPKfS0_Pfii --------------------------
	.section	.nv.shared._Z18conv_shared_KernelPKfS0_Pfii,"aw",@nobits
	.sectionflags	@""
	.align	4
.nv.shared._Z18conv_shared_KernelPKfS0_Pfii:
	.zero		2184


//--------------------- .nv.shared.reserved.0     --------------------------
	.section	.nv.shared.reserved.0,"aw",@nobits
	.weak		__nv_reservedSMEM_offset_0_alias
	.size		__nv_reservedSMEM_offset_0_alias, 0, 64
	.other		__nv_reservedSMEM_offset_0_alias,@"STO_CUDA_RESERVED_SHARED STV_DEFAULT"
__nv_reservedSMEM_offset_0_alias:
	.zero		0
	.zero		64


//--------------------- .nv.constant0._Z18conv_shared_KernelPKfS0_Pfii --------------------------
	.section	.nv.constant0._Z18conv_shared_KernelPKfS0_Pfii,"a",@progbits
	.sectionflags	@""
	.align	4
.nv.constant0._Z18conv_shared_KernelPKfS0_Pfii:
	.zero		928


//--------------------- .nv.constant0._Z11conv_KernelPKfS0_Pfii --------------------------
	.section	.nv.constant0._Z11conv_KernelPKfS0_Pfii,"a",@progbits
	.sectionflags	@""
	.align	4
.nv.constant0._Z11conv_KernelPKfS0_Pfii:
	.zero		928


//--------------------- SYMBOLS --------------------------

	.type		.nv.reservedSmem.offset0,@object
	.size		.nv.reservedSmem.offset0,0x4
	.type		.nv.reservedSmem.cap,@object
	.size		.nv.reservedSmem.cap,0x4
